//
// Generated by NVIDIA NVVM Compiler
//
// Compiler Build ID: CL-36424714
// Cuda compilation tools, release 13.0, V13.0.88
// Based on NVVM 20.0.0
//

.version 9.0
.target sm_100
.address_size 64

	// .globl	_Z17parallelMergeSortPi

.visible .entry _Z17parallelMergeSortPi(
	.param .u64 .ptr .align 1 _Z17parallelMergeSortPi_param_0
)
{


	ret;

}


// ===== COMPILED SASS (sm_100) =====

	.target	sm_100

	.elftype	@"ET_EXEC"


//--------------------- .note.nv.tkinfo           --------------------------
	.section	.note.nv.tkinfo,"",@"SHT_NOTE"
	.sectionflags	@"SHF_NOTE_NV_TKINFO"
	.tkinfo
        /*0018*/ 	.word	0x00000002
        /*0030*/ 	.string	""
        /*0030*/ 	.string	"ptxas"
        /*0030*/ 	.string	"Cuda compilation tools, release 13.0, V13.0.88"
        /*0030*/ 	.string	"Build cuda_13.0.r13.0/compiler.36424714_0"
        /*0030*/ 	.string	"-arch sm_100 -m 64 "



//--------------------- .note.nv.cuinfo           --------------------------
	.section	.note.nv.cuinfo,"",@"SHT_NOTE"
	.sectionflags	@"SHF_NOTE_NV_CUINFO"
        /*0018*/ 	.short	0x0002
        /*001a*/ 	.short	0x0064
        /*001c*/ 	.short	0x0082
	.zero		2


//--------------------- .nv.info                  --------------------------
	.section	.nv.info,"",@"SHT_CUDA_INFO"
	.align	4


	//----- nvinfo : EIATTR_REGCOUNT
	.align		4
        /*0000*/ 	.byte	0x04, 0x2f
        /*0002*/ 	.short	(.L_1 - .L_0)
	.align		4
.L_0:
        /*0004*/ 	.word	index@(_Z17parallelMergeSortPi)
        /*0008*/ 	.word	0x00000004


	//----- nvinfo : EIATTR_FRAME_SIZE
	.align		4
.L_1:
        /*000c*/ 	.byte	0x04, 0x11
        /*000e*/ 	.short	(.L_3 - .L_2)
	.align		4
.L_2:
        /*0010*/ 	.word	index@(_Z17parallelMergeSortPi)
        /*0014*/ 	.word	0x00000000


	//----- nvinfo : EIATTR_MIN_STACK_SIZE
	.align		4
.L_3:
        /*0018*/ 	.byte	0x04, 0x12
        /*001a*/ 	.short	(.L_5 - .L_4)
	.align		4
.L_4:
        /*001c*/ 	.word	index@(_Z17parallelMergeSortPi)
        /*0020*/ 	.word	0x00000000
.L_5:


//--------------------- .nv.compat                --------------------------
	.section	.nv.compat,"",@"SHT_CUDA_COMPAT_INFO"
	.align	4
        /*0000*/ 	.byte	0x02, 0x09, 0x00, 0x00, 0x02, 0x02, 0x01, 0x00, 0x02, 0x05, 0x05, 0x00, 0x03, 0x07, 0x01, 0x01
        /*0010*/ 	.byte	0x02, 0x03, 0x00, 0x00, 0x02, 0x06, 0x01, 0x00, 0x04, 0x0b, 0x08, 0x00, 0x09, 0x00, 0x00, 0x00
        /*0020*/ 	.byte	0x00, 0x00, 0x00, 0x00


//--------------------- .nv.info._Z17parallelMergeSortPi --------------------------
	.section	.nv.info._Z17parallelMergeSortPi,"",@"SHT_CUDA_INFO"
	.sectionflags	@""
	.align	4


	//----- nvinfo : EIATTR_CUDA_API_VERSION
	.align		4
        /*0000*/ 	.byte	0x04, 0x37
        /*0002*/ 	.short	(.L_7 - .L_6)
.L_6:
        /*0004*/ 	.word	0x00000082


	//----- nvinfo : EIATTR_KPARAM_INFO
	.align		4
.L_7:
        /*0008*/ 	.byte	0x04, 0x17
        /*000a*/ 	.short	(.L_9 - .L_8)
.L_8:
        /*000c*/ 	.word	0x00000000
        /*0010*/ 	.short	0x0000
        /*0012*/ 	.short	0x0000
        /*0014*/ 	.byte	0x00, 0xf5, 0x21, 0x00


	//----- nvinfo : EIATTR_SPARSE_MMA_MASK
	.align		4
.L_9:
        /*0018*/ 	.byte	0x03, 0x50
        /*001a*/ 	.short	0x0000


	//----- nvinfo : EIATTR_MAXREG_COUNT
	.align		4
        /*001c*/ 	.byte	0x03, 0x1b
        /*001e*/ 	.short	0x00ff


	//----- nvinfo : EIATTR_MERCURY_ISA_VERSION
	.align		4
        /*0020*/ 	.byte	0x03, 0x5f
        /*0022*/ 	.short	0x0101


	//----- nvinfo : EIATTR_VRC_CTA_INIT_COUNT
	.align		4
        /*0024*/ 	.byte	0x02, 0x4a
	.zero		1
	.zero		1


	//----- nvinfo : EIATTR_EXIT_INSTR_OFFSETS
	.align		4
        /*0028*/ 	.byte	0x04, 0x1c
        /*002a*/ 	.short	(.L_11 - .L_10)


	//   ....[0]....
.L_10:
        /*002c*/ 	.word	0x00000010


	//----- nvinfo : EIATTR_CBANK_PARAM_SIZE
	.align		4
.L_11:
        /*0030*/ 	.byte	0x03, 0x19
        /*0032*/ 	.short	0x0008


	//----- nvinfo : EIATTR_PARAM_CBANK
	.align		4
        /*0034*/ 	.byte	0x04, 0x0a
        /*0036*/ 	.short	(.L_13 - .L_12)
	.align		4
.L_12:
        /*0038*/ 	.word	index@(.nv.constant0._Z17parallelMergeSortPi)
        /*003c*/ 	.short	0x0380
        /*003e*/ 	.short	0x0008


	//----- nvinfo : EIATTR_SW_WAR
	.align		4
.L_13:
        /*0040*/ 	.byte	0x04, 0x36
        /*0042*/ 	.short	(.L_15 - .L_14)
.L_14:
        /*0044*/ 	.word	0x00000008
.L_15:


//--------------------- .nv.callgraph             --------------------------
	.section	.nv.callgraph,"",@"SHT_CUDA_CALLGRAPH"
	.align	4
	.sectionentsize	8
	.align		4
        /*0000*/ 	.word	0x00000000
	.align		4
        /*0004*/ 	.word	0xffffffff
	.align		4
        /*0008*/ 	.word	0x00000000
	.align		4
        /*000c*/ 	.word	0xfffffffe
	.align		4
        /*0010*/ 	.word	0x00000000
	.align		4
        /*0014*/ 	.word	0xfffffffd
	.align		4
        /*0018*/ 	.word	0x00000000
	.align		4
        /*001c*/ 	.word	0xfffffffc


//--------------------- .text._Z17parallelMergeSortPi --------------------------
	.section	.text._Z17parallelMergeSortPi,"ax",@progbits
	.align	128
        .global         _Z17parallelMergeSortPi
        .type           _Z17parallelMergeSortPi,@function
        .size           _Z17parallelMergeSortPi,(.L_x_1 - _Z17parallelMergeSortPi)
        .other          _Z17parallelMergeSortPi,@"STO_CUDA_ENTRY STV_DEFAULT"
_Z17parallelMergeSortPi:
.text._Z17parallelMergeSortPi:
[----:B------:R-:W-:Y:S01]  /*0000*/  LDC R1, c[0x0][0x37c] ;  /* 0x0000df00ff017b82 */ /* 0x000fe20000000800 */
[----:B------:R-:W-:Y:S05]  /*0010*/  EXIT ;  /* 0x000000000000794d */ /* 0x000fea0003800000 */
.L_x_0:
[----:B------:R-:W-:-:S00]  /*0020*/  BRA `(.L_x_0) ;  /* 0xfffffffc00fc7947 */ /* 0x000fc0000383ffff */
[----:B------:R-:W-:-:S00]  /*0030*/  NOP ;  /* 0x0000000000007918 */ /* 0x000fc00000000000 */
        /* <DEDUP_REMOVED lines=12> */
.L_x_1:


//--------------------- .nv.shared.reserved.0     --------------------------
	.section	.nv.shared.reserved.0,"aw",@nobits
	.weak		__nv_reservedSMEM_offset_0_alias
	.size		__nv_reservedSMEM_offset_0_alias, 0, 64
	.other		__nv_reservedSMEM_offset_0_alias,@"STO_CUDA_RESERVED_SHARED STV_DEFAULT"
__nv_reservedSMEM_offset_0_alias:
	.zero		0
	.zero		64


//--------------------- .nv.constant0._Z17parallelMergeSortPi --------------------------
	.section	.nv.constant0._Z17parallelMergeSortPi,"a",@progbits
	.sectionflags	@""
	.align	4
.nv.constant0._Z17parallelMergeSortPi:
	.zero		904


//--------------------- SYMBOLS --------------------------

	.type		.nv.reservedSmem.offset0,@object
	.size		.nv.reservedSmem.offset0,0x4
